//
// Generated by NVIDIA NVVM Compiler
//
// Compiler Build ID: CL-36424714
// Cuda compilation tools, release 13.0, V13.0.88
// Based on NVVM 20.0.0
//

.version 9.0
.target sm_100
.address_size 64

	// .globl	_Z3BFSPjS_S_S_S_S_S_S_

.visible .entry _Z3BFSPjS_S_S_S_S_S_S_(
	.param .u64 .ptr .align 1 _Z3BFSPjS_S_S_S_S_S_S__param_0,
	.param .u64 .ptr .align 1 _Z3BFSPjS_S_S_S_S_S_S__param_1,
	.param .u64 .ptr .align 1 _Z3BFSPjS_S_S_S_S_S_S__param_2,
	.param .u64 .ptr .align 1 _Z3BFSPjS_S_S_S_S_S_S__param_3,
	.param .u64 .ptr .align 1 _Z3BFSPjS_S_S_S_S_S_S__param_4,
	.param .u64 .ptr .align 1 _Z3BFSPjS_S_S_S_S_S_S__param_5,
	.param .u64 .ptr .align 1 _Z3BFSPjS_S_S_S_S_S_S__param_6,
	.param .u64 .ptr .align 1 _Z3BFSPjS_S_S_S_S_S_S__param_7
)
{


	ret;

}


// ===== COMPILED SASS (sm_100) =====

	.target	sm_100

	.elftype	@"ET_EXEC"


//--------------------- .note.nv.tkinfo           --------------------------
	.section	.note.nv.tkinfo,"",@"SHT_NOTE"
	.sectionflags	@"SHF_NOTE_NV_TKINFO"
	.tkinfo
        /*0018*/ 	.word	0x00000002
        /*0030*/ 	.string	""
        /*0030*/ 	.string	"ptxas"
        /*0030*/ 	.string	"Cuda compilation tools, release 13.0, V13.0.88"
        /*0030*/ 	.string	"Build cuda_13.0.r13.0/compiler.36424714_0"
        /*0030*/ 	.string	"-arch sm_100 -m 64 "



//--------------------- .note.nv.cuinfo           --------------------------
	.section	.note.nv.cuinfo,"",@"SHT_NOTE"
	.sectionflags	@"SHF_NOTE_NV_CUINFO"
        /*0018*/ 	.short	0x0002
        /*001a*/ 	.short	0x0064
        /*001c*/ 	.short	0x0082
	.zero		2


//--------------------- .nv.info                  --------------------------
	.section	.nv.info,"",@"SHT_CUDA_INFO"
	.align	4


	//----- nvinfo : EIATTR_REGCOUNT
	.align		4
        /*0000*/ 	.byte	0x04, 0x2f
        /*0002*/ 	.short	(.L_1 - .L_0)
	.align		4
.L_0:
        /*0004*/ 	.word	index@(_Z3BFSPjS_S_S_S_S_S_S_)
        /*0008*/ 	.word	0x00000004


	//----- nvinfo : EIATTR_FRAME_SIZE
	.align		4
.L_1:
        /*000c*/ 	.byte	0x04, 0x11
        /*000e*/ 	.short	(.L_3 - .L_2)
	.align		4
.L_2:
        /*0010*/ 	.word	index@(_Z3BFSPjS_S_S_S_S_S_S_)
        /*0014*/ 	.word	0x00000000


	//----- nvinfo : EIATTR_MIN_STACK_SIZE
	.align		4
.L_3:
        /*0018*/ 	.byte	0x04, 0x12
        /*001a*/ 	.short	(.L_5 - .L_4)
	.align		4
.L_4:
        /*001c*/ 	.word	index@(_Z3BFSPjS_S_S_S_S_S_S_)
        /*0020*/ 	.word	0x00000000
.L_5:


//--------------------- .nv.compat                --------------------------
	.section	.nv.compat,"",@"SHT_CUDA_COMPAT_INFO"
	.align	4
        /*0000*/ 	.byte	0x02, 0x09, 0x00, 0x00, 0x02, 0x02, 0x01, 0x00, 0x02, 0x05, 0x05, 0x00, 0x03, 0x07, 0x01, 0x01
        /*0010*/ 	.byte	0x02, 0x03, 0x00, 0x00, 0x02, 0x06, 0x01, 0x00, 0x04, 0x0b, 0x08, 0x00, 0x09, 0x00, 0x00, 0x00
        /*0020*/ 	.byte	0x00, 0x00, 0x00, 0x00


//--------------------- .nv.info._Z3BFSPjS_S_S_S_S_S_S_ --------------------------
	.section	.nv.info._Z3BFSPjS_S_S_S_S_S_S_,"",@"SHT_CUDA_INFO"
	.sectionflags	@""
	.align	4


	//----- nvinfo : EIATTR_CUDA_API_VERSION
	.align		4
        /*0000*/ 	.byte	0x04, 0x37
        /*0002*/ 	.short	(.L_7 - .L_6)
.L_6:
        /*0004*/ 	.word	0x00000082


	//----- nvinfo : EIATTR_KPARAM_INFO
	.align		4
.L_7:
        /*0008*/ 	.byte	0x04, 0x17
        /*000a*/ 	.short	(.L_9 - .L_8)
.L_8:
        /*000c*/ 	.word	0x00000000
        /*0010*/ 	.short	0x0007
        /*0012*/ 	.short	0x0038
        /*0014*/ 	.byte	0x00, 0xf5, 0x21, 0x00


	//----- nvinfo : EIATTR_KPARAM_INFO
	.align		4
.L_9:
        /*0018*/ 	.byte	0x04, 0x17
        /*001a*/ 	.short	(.L_11 - .L_10)
.L_10:
        /*001c*/ 	.word	0x00000000
        /*0020*/ 	.short	0x0006
        /*0022*/ 	.short	0x0030
        /*0024*/ 	.byte	0x00, 0xf5, 0x21, 0x00


	//----- nvinfo : EIATTR_KPARAM_INFO
	.align		4
.L_11:
        /*0028*/ 	.byte	0x04, 0x17
        /*002a*/ 	.short	(.L_13 - .L_12)
.L_12:
        /*002c*/ 	.word	0x00000000
        /*0030*/ 	.short	0x0005
        /*0032*/ 	.short	0x0028
        /*0034*/ 	.byte	0x00, 0xf5, 0x21, 0x00


	//----- nvinfo : EIATTR_KPARAM_INFO
	.align		4
.L_13:
        /*0038*/ 	.byte	0x04, 0x17
        /*003a*/ 	.short	(.L_15 - .L_14)
.L_14:
        /*003c*/ 	.word	0x00000000
        /*0040*/ 	.short	0x0004
        /*0042*/ 	.short	0x0020
        /*0044*/ 	.byte	0x00, 0xf5, 0x21, 0x00


	//----- nvinfo : EIATTR_KPARAM_INFO
	.align		4
.L_15:
        /*0048*/ 	.byte	0x04, 0x17
        /*004a*/ 	.short	(.L_17 - .L_16)
.L_16:
        /*004c*/ 	.word	0x00000000
        /*0050*/ 	.short	0x0003
        /*0052*/ 	.short	0x0018
        /*0054*/ 	.byte	0x00, 0xf5, 0x21, 0x00


	//----- nvinfo : EIATTR_KPARAM_INFO
	.align		4
.L_17:
        /*0058*/ 	.byte	0x04, 0x17
        /*005a*/ 	.short	(.L_19 - .L_18)
.L_18:
        /*005c*/ 	.word	0x00000000
        /*0060*/ 	.short	0x0002
        /*0062*/ 	.short	0x0010
        /*0064*/ 	.byte	0x00, 0xf5, 0x21, 0x00


	//----- nvinfo : EIATTR_KPARAM_INFO
	.align		4
.L_19:
        /*0068*/ 	.byte	0x04, 0x17
        /*006a*/ 	.short	(.L_21 - .L_20)
.L_20:
        /*006c*/ 	.word	0x00000000
        /*0070*/ 	.short	0x0001
        /*0072*/ 	.short	0x0008
        /*0074*/ 	.byte	0x00, 0xf5, 0x21, 0x00


	//----- nvinfo : EIATTR_KPARAM_INFO
	.align		4
.L_21:
        /*0078*/ 	.byte	0x04, 0x17
        /*007a*/ 	.short	(.L_23 - .L_22)
.L_22:
        /*007c*/ 	.word	0x00000000
        /*0080*/ 	.short	0x0000
        /*0082*/ 	.short	0x0000
        /*0084*/ 	.byte	0x00, 0xf5, 0x21, 0x00


	//----- nvinfo : EIATTR_SPARSE_MMA_MASK
	.align		4
.L_23:
        /*0088*/ 	.byte	0x03, 0x50
        /*008a*/ 	.short	0x0000


	//----- nvinfo : EIATTR_MAXREG_COUNT
	.align		4
        /*008c*/ 	.byte	0x03, 0x1b
        /*008e*/ 	.short	0x00ff


	//----- nvinfo : EIATTR_MERCURY_ISA_VERSION
	.align		4
        /*0090*/ 	.byte	0x03, 0x5f
        /*0092*/ 	.short	0x0101


	//----- nvinfo : EIATTR_VRC_CTA_INIT_COUNT
	.align		4
        /*0094*/ 	.byte	0x02, 0x4a
	.zero		1
	.zero		1


	//----- nvinfo : EIATTR_EXIT_INSTR_OFFSETS
	.align		4
        /*0098*/ 	.byte	0x04, 0x1c
        /*009a*/ 	.short	(.L_25 - .L_24)


	//   ....[0]....
.L_24:
        /*009c*/ 	.word	0x00000010


	//----- nvinfo : EIATTR_CBANK_PARAM_SIZE
	.align		4
.L_25:
        /*00a0*/ 	.byte	0x03, 0x19
        /*00a2*/ 	.short	0x0040


	//----- nvinfo : EIATTR_PARAM_CBANK
	.align		4
        /*00a4*/ 	.byte	0x04, 0x0a
        /*00a6*/ 	.short	(.L_27 - .L_26)
	.align		4
.L_26:
        /*00a8*/ 	.word	index@(.nv.constant0._Z3BFSPjS_S_S_S_S_S_S_)
        /*00ac*/ 	.short	0x0380
        /*00ae*/ 	.short	0x0040


	//----- nvinfo : EIATTR_SW_WAR
	.align		4
.L_27:
        /*00b0*/ 	.byte	0x04, 0x36
        /*00b2*/ 	.short	(.L_29 - .L_28)
.L_28:
        /*00b4*/ 	.word	0x00000008
.L_29:


//--------------------- .nv.callgraph             --------------------------
	.section	.nv.callgraph,"",@"SHT_CUDA_CALLGRAPH"
	.align	4
	.sectionentsize	8
	.align		4
        /*0000*/ 	.word	0x00000000
	.align		4
        /*0004*/ 	.word	0xffffffff
	.align		4
        /*0008*/ 	.word	0x00000000
	.align		4
        /*000c*/ 	.word	0xfffffffe
	.align		4
        /*0010*/ 	.word	0x00000000
	.align		4
        /*0014*/ 	.word	0xfffffffd
	.align		4
        /*0018*/ 	.word	0x00000000
	.align		4
        /*001c*/ 	.word	0xfffffffc


//--------------------- .text._Z3BFSPjS_S_S_S_S_S_S_ --------------------------
	.section	.text._Z3BFSPjS_S_S_S_S_S_S_,"ax",@progbits
	.align	128
        .global         _Z3BFSPjS_S_S_S_S_S_S_
        .type           _Z3BFSPjS_S_S_S_S_S_S_,@function
        .size           _Z3BFSPjS_S_S_S_S_S_S_,(.L_x_1 - _Z3BFSPjS_S_S_S_S_S_S_)
        .other          _Z3BFSPjS_S_S_S_S_S_S_,@"STO_CUDA_ENTRY STV_DEFAULT"
_Z3BFSPjS_S_S_S_S_S_S_:
.text._Z3BFSPjS_S_S_S_S_S_S_:
[----:B------:R-:W-:Y:S01]  /*0000*/  LDC R1, c[0x0][0x37c] ;  /* 0x0000df00ff017b82 */ /* 0x000fe20000000800 */
[----:B------:R-:W-:Y:S05]  /*0010*/  EXIT ;  /* 0x000000000000794d */ /* 0x000fea0003800000 */
.L_x_0:
[----:B------:R-:W-:-:S00]  /*0020*/  BRA `(.L_x_0) ;  /* 0xfffffffc00fc7947 */ /* 0x000fc0000383ffff */
[----:B------:R-:W-:-:S00]  /*0030*/  NOP ;  /* 0x0000000000007918 */ /* 0x000fc00000000000 */
        /* <DEDUP_REMOVED lines=12> */
.L_x_1:


//--------------------- .nv.shared.reserved.0     --------------------------
	.section	.nv.shared.reserved.0,"aw",@nobits
	.weak		__nv_reservedSMEM_offset_0_alias
	.size		__nv_reservedSMEM_offset_0_alias, 0, 64
	.other		__nv_reservedSMEM_offset_0_alias,@"STO_CUDA_RESERVED_SHARED STV_DEFAULT"
__nv_reservedSMEM_offset_0_alias:
	.zero		0
	.zero		64


//--------------------- .nv.constant0._Z3BFSPjS_S_S_S_S_S_S_ --------------------------
	.section	.nv.constant0._Z3BFSPjS_S_S_S_S_S_S_,"a",@progbits
	.sectionflags	@""
	.align	4
.nv.constant0._Z3BFSPjS_S_S_S_S_S_S_:
	.zero		960


//--------------------- SYMBOLS --------------------------

	.type		.nv.reservedSmem.offset0,@object
	.size		.nv.reservedSmem.offset0,0x4
